	.headerflags	@"EF_CUDA_TEXMODE_UNIFIED EF_CUDA_64BIT_ADDRESS EF_CUDA_SM86 EF_CUDA_VIRTUAL_SM(EF_CUDA_SM86)"
	.elftype	@"ET_EXEC"


//--------------------- .nv.info                  --------------------------
	.section	.nv.info,"",@"SHT_CUDA_INFO"
	.align	4


	//----- nvinfo : EIATTR_REGCOUNT
	.align		4
        /*0000*/ 	.byte	0x04, 0x2f
        /*0002*/ 	.short	(.L_1 - .L_0)
	.align		4
.L_0:
        /*0004*/ 	.word	index@(triton__0d1d234d5e)
        /*0008*/ 	.word	0x00000018


	//----- nvinfo : EIATTR_MAX_STACK_SIZE
	.align		4
.L_1:
        /*000c*/ 	.byte	0x04, 0x23
        /*000e*/ 	.short	(.L_3 - .L_2)
	.align		4
.L_2:
        /*0010*/ 	.word	index@(triton__0d1d234d5e)
        /*0014*/ 	.word	0x00000000


	//----- nvinfo : EIATTR_MIN_STACK_SIZE
	.align		4
.L_3:
        /*0018*/ 	.byte	0x04, 0x12
        /*001a*/ 	.short	(.L_5 - .L_4)
	.align		4
.L_4:
        /*001c*/ 	.word	index@(triton__0d1d234d5e)
        /*0020*/ 	.word	0x00000000


	//----- nvinfo : EIATTR_FRAME_SIZE
	.align		4
.L_5:
        /*0024*/ 	.byte	0x04, 0x11
        /*0026*/ 	.short	(.L_7 - .L_6)
	.align		4
.L_6:
        /*0028*/ 	.word	index@(triton__0d1d234d5e)
        /*002c*/ 	.word	0x00000000
.L_7:


//--------------------- .nv.info.triton__0d1d234d5e --------------------------
	.section	.nv.info.triton__0d1d234d5e,"",@"SHT_CUDA_INFO"
	.align	4


	//----- nvinfo : EIATTR_CUDA_API_VERSION
	.align		4
        /*0000*/ 	.byte	0x04, 0x37
        /*0002*/ 	.short	(.L_9 - .L_8)
.L_8:
        /*0004*/ 	.word	0x0000007b


	//----- nvinfo : EIATTR_SW2861232_WAR
	.align		4
.L_9:
        /*0008*/ 	.byte	0x01, 0x35
	.zero		2


	//----- nvinfo : EIATTR_PARAM_CBANK
	.align		4
        /*000c*/ 	.byte	0x04, 0x0a
        /*000e*/ 	.short	(.L_11 - .L_10)
	.align		4
.L_10:
        /*0010*/ 	.word	index@(.nv.constant0.triton__0d1d234d5e)
        /*0014*/ 	.short	0x0160
        /*0016*/ 	.short	0x002c


	//----- nvinfo : EIATTR_CBANK_PARAM_SIZE
	.align		4
.L_11:
        /*0018*/ 	.byte	0x03, 0x19
        /*001a*/ 	.short	0x002c


	//----- nvinfo : EIATTR_KPARAM_INFO
	.align		4
        /*001c*/ 	.byte	0x04, 0x17
        /*001e*/ 	.short	(.L_13 - .L_12)
.L_12:
        /*0020*/ 	.word	0x00000000
        /*0024*/ 	.short	0x0005
        /*0026*/ 	.short	0x0028
        /*0028*/ 	.byte	0x00, 0xf0, 0x11, 0x00


	//----- nvinfo : EIATTR_KPARAM_INFO
	.align		4
.L_13:
        /*002c*/ 	.byte	0x04, 0x17
        /*002e*/ 	.short	(.L_15 - .L_14)
.L_14:
        /*0030*/ 	.word	0x00000000
        /*0034*/ 	.short	0x0004
        /*0036*/ 	.short	0x0020
        /*0038*/ 	.byte	0x00, 0xf0, 0x21, 0x00


	//----- nvinfo : EIATTR_KPARAM_INFO
	.align		4
.L_15:
        /*003c*/ 	.byte	0x04, 0x17
        /*003e*/ 	.short	(.L_17 - .L_16)
.L_16:
        /*0040*/ 	.word	0x00000000
        /*0044*/ 	.short	0x0003
        /*0046*/ 	.short	0x0018
        /*0048*/ 	.byte	0x00, 0xf0, 0x21, 0x00


	//----- nvinfo : EIATTR_KPARAM_INFO
	.align		4
.L_17:
        /*004c*/ 	.byte	0x04, 0x17
        /*004e*/ 	.short	(.L_19 - .L_18)
.L_18:
        /*0050*/ 	.word	0x00000000
        /*0054*/ 	.short	0x0002
        /*0056*/ 	.short	0x0010
        /*0058*/ 	.byte	0x00, 0xf0, 0x21, 0x00


	//----- nvinfo : EIATTR_KPARAM_INFO
	.align		4
.L_19:
        /*005c*/ 	.byte	0x04, 0x17
        /*005e*/ 	.short	(.L_21 - .L_20)
.L_20:
        /*0060*/ 	.word	0x00000000
        /*0064*/ 	.short	0x0001
        /*0066*/ 	.short	0x0008
        /*0068*/ 	.byte	0x00, 0xf0, 0x21, 0x00


	//----- nvinfo : EIATTR_KPARAM_INFO
	.align		4
.L_21:
        /*006c*/ 	.byte	0x04, 0x17
        /*006e*/ 	.short	(.L_23 - .L_22)
.L_22:
        /*0070*/ 	.word	0x00000000
        /*0074*/ 	.short	0x0000
        /*0076*/ 	.short	0x0000
        /*0078*/ 	.byte	0x00, 0xf0, 0x21, 0x00


	//----- nvinfo : EIATTR_MAXREG_COUNT
	.align		4
.L_23:
        /*007c*/ 	.byte	0x03, 0x1b
        /*007e*/ 	.short	0x00ff


	//----- nvinfo : EIATTR_EXIT_INSTR_OFFSETS
	.align		4
        /*0080*/ 	.byte	0x04, 0x1c
        /*0082*/ 	.short	(.L_25 - .L_24)


	//   ....[0]....
.L_24:
        /*0084*/ 	.word	0x000005f0


	//   ....[1]....
        /*0088*/ 	.word	0x00000610


	//----- nvinfo : EIATTR_MAX_THREADS
	.align		4
.L_25:
        /*008c*/ 	.byte	0x04, 0x05
        /*008e*/ 	.short	(.L_27 - .L_26)
.L_26:
        /*0090*/ 	.word	0x00000100
        /*0094*/ 	.word	0x00000001
        /*0098*/ 	.word	0x00000001
.L_27:


//--------------------- .nv.rel.action            --------------------------
	.section	.nv.rel.action,"",@"SHT_CUDA_RELOCINFO"
	.align	8
	.sectionentsize	8
        /*0000*/ 	.byte	0x73, 0x00, 0x00, 0x00, 0x00, 0x00, 0x00, 0x00, 0x00, 0x00, 0x00, 0x11, 0x25, 0x00, 0x05, 0x36


//--------------------- .nv.constant0.triton__0d1d234d5e --------------------------
	.section	.nv.constant0.triton__0d1d234d5e,"a",@progbits
	.align	4
.nv.constant0.triton__0d1d234d5e:
	.zero		396


//--------------------- .text.triton__0d1d234d5e  --------------------------
	.section	.text.triton__0d1d234d5e,"ax",@progbits
	.sectioninfo	@"SHI_REGISTERS=24"
	.align	128
        .global         triton__0d1d234d5e
        .type           triton__0d1d234d5e,@function
        .size           triton__0d1d234d5e,(.L_x_1 - triton__0d1d234d5e)
        .other          triton__0d1d234d5e,@"STO_CUDA_ENTRY STV_DEFAULT"
triton__0d1d234d5e:
.text.triton__0d1d234d5e:
[----:B------:R-:W-:-:S02]  /*0000*/  IMAD.MOV.U32 R1, RZ, RZ, c[0x0][0x28] ;  /* 0x00000a00ff017624 */ /* 0x000fc400078e00ff */
[----:B------:R-:W0:Y:S01]  /*0010*/  S2R R0, SR_TID.X ;  /* 0x0000000000007919 */ /* 0x000e220000002100 */
[----:B------:R-:W-:Y:S01]  /*0020*/  IMAD.MOV.U32 R2, RZ, RZ, RZ ;  /* 0x000000ffff027224 */ /* 0x000fe200078e00ff */
[----:B------:R-:W-:Y:S01]  /*0030*/  ULDC.64 UR4, c[0x0][0x118] ;  /* 0x0000460000047ab9 */ /* 0x000fe20000000a00 */
[----:B------:R-:W-:Y:S01]  /*0040*/  IMAD.MOV.U32 R12, RZ, RZ, RZ ;  /* 0x000000ffff0c7224 */ /* 0x000fe200078e00ff */
[----:B------:R-:W1:Y:S01]  /*0050*/  S2R R3, SR_CTAID.X ;  /* 0x0000000000037919 */ /* 0x000e620000002500 */
[----:B0-----:R-:W-:-:S05]  /*0060*/  IMAD.SHL.U32 R0, R0, 0x2, RZ ;  /* 0x0000000200007824 */ /* 0x001fca00078e00ff */
[----:B------:R-:W-:-:S05]  /*0070*/  LOP3.LUT R0, R0, 0x1fe, RZ, 0xc0, !PT ;  /* 0x000001fe00007812 */ /* 0x000fca00078ec0ff */
[----:B-1----:R-:W-:-:S04]  /*0080*/  IMAD R3, R3, 0x200, R0 ;  /* 0x0000020003037824 */ /* 0x002fc800078e0200 */
[----:B------:R-:W-:-:S04]  /*0090*/  IMAD.HI R7, R3, -0x193d4bb7, R2 ;  /* 0xe6c2b44903077827 */ /* 0x000fc800078e0202 */
[----:B------:R-:W-:Y:S01]  /*00a0*/  IMAD.MOV.U32 R2, RZ, RZ, 0x4 ;  /* 0x00000004ff027424 */ /* 0x000fe200078e00ff */
[----:B------:R-:W-:-:S04]  /*00b0*/  SHF.R.U32.HI R0, RZ, 0x1f, R7 ;  /* 0x0000001fff007819 */ /* 0x000fc80000011607 */
[----:B------:R-:W-:-:S05]  /*00c0*/  LEA.HI.SX32 R7, R7, R0, 0x17 ;  /* 0x0000000007077211 */ /* 0x000fca00078fbaff */
[----:B------:R-:W-:-:S05]  /*00d0*/  IMAD R0, R7, -0x238, R3 ;  /* 0xfffffdc807007824 */ /* 0x000fca00078e0203 */
[----:B------:R-:W-:-:S04]  /*00e0*/  IADD3 R4, R0, -0xdc, RZ ;  /* 0xffffff2400047810 */ /* 0x000fc80007ffe0ff */
[----:B------:R-:W-:Y:S01]  /*00f0*/  ISETP.GE.U32.AND P3, PT, R4, 0xb0, PT ;  /* 0x000000b00400780c */ /* 0x000fe20003f66070 */
[----:B------:R-:W-:-:S03]  /*0100*/  IMAD R5, R7, 0x750, R4 ;  /* 0x0000075007057824 */ /* 0x000fc600078e0204 */
[----:B------:R-:W-:Y:S01]  /*0110*/  ISETP.LT.AND P5, PT, R3, c[0x0][0x188], !P3 ;  /* 0x0000620003007a0c */ /* 0x000fe20005fa1270 */
[----:B------:R-:W-:-:S12]  /*0120*/  IMAD.WIDE R4, R5, R2, c[0x0][0x170] ;  /* 0x00005c0005047625 */ /* 0x000fd800078e0202 */
[----:B------:R0:W2:Y:S01]  /*0130*/  @P5 LDG.E R12, [R4.64] ;  /* 0x00000004040c5981 */ /* 0x0000a2000c1e1900 */
[----:B------:R-:W-:Y:S01]  /*0140*/  IMAD.MOV.U32 R6, RZ, RZ, 0x750 ;  /* 0x00000750ff067424 */ /* 0x000fe200078e00ff */
[C---:B------:R-:W-:Y:S01]  /*0150*/  ISETP.GT.AND P6, PT, R0.reuse, 0x18b, PT ;  /* 0x0000018b0000780c */ /* 0x040fe20003fc4270 */
[C---:B------:R-:W-:Y:S02]  /*0160*/  IMAD.SHL.U32 R14, R7.reuse, 0x10, RZ ;  /* 0x00000010070e7824 */ /* 0x040fe400078e00ff */
[----:B------:R-:W-:Y:S01]  /*0170*/  IMAD R6, R7, R6, -0x18c ;  /* 0xfffffe7407067424 */ /* 0x000fe200078e0206 */
[----:B------:R-:W-:Y:S01]  /*0180*/  ISETP.LT.AND P2, PT, R3, c[0x0][0x188], P6 ;  /* 0x0000620003007a0c */ /* 0x000fe20003741270 */
[----:B------:R-:W-:Y:S01]  /*0190*/  IMAD.MOV.U32 R15, RZ, RZ, RZ ;  /* 0x000000ffff0f7224 */ /* 0x000fe200078e00ff */
[C---:B------:R-:W-:Y:S01]  /*01a0*/  ISETP.GE.AND P1, PT, R0.reuse, 0xcc, PT ;  /* 0x000000cc0000780c */ /* 0x040fe20003f26270 */
[----:B------:R-:W-:Y:S01]  /*01b0*/  IMAD.IADD R9, R0, 0x1, R6 ;  /* 0x0000000100097824 */ /* 0x000fe200078e0206 */
[----:B------:R-:W-:-:S02]  /*01c0*/  SHF.R.S32.HI R17, RZ, 0x1f, R14 ;  /* 0x0000001fff117819 */ /* 0x000fc4000001140e */
[C---:B------:R-:W-:Y:S01]  /*01d0*/  IADD3 R11, P0, R0.reuse, R14, RZ ;  /* 0x0000000e000b7210 */ /* 0x040fe20007f1e0ff */
[----:B------:R-:W-:Y:S01]  /*01e0*/  IMAD.WIDE R8, R9, R2, c[0x0][0x178] ;  /* 0x00005e0009087625 */ /* 0x000fe200078e0202 */
[----:B------:R-:W-:Y:S02]  /*01f0*/  ISETP.LT.AND P4, PT, R3, c[0x0][0x188], !P1 ;  /* 0x0000620003007a0c */ /* 0x000fe40004f81270 */
[----:B------:R-:W-:-:S03]  /*0200*/  LEA.HI.X.SX32 R16, R0, R17, 0x1, P0 ;  /* 0x0000001100107211 */ /* 0x000fc600000f0eff */
[----:B------:R1:W3:Y:S01]  /*0210*/  @P2 LDG.E R15, [R8.64] ;  /* 0x00000004080f2981 */ /* 0x0002e2000c1e1900 */
[----:B------:R-:W-:Y:S01]  /*0220*/  LEA R10, P0, R11, c[0x0][0x168], 0x2 ;  /* 0x00005a000b0a7a11 */ /* 0x000fe200078010ff */
[----:B0-----:R-:W-:Y:S01]  /*0230*/  IMAD R5, R7, 0xcc, R0 ;  /* 0x000000cc07057824 */ /* 0x001fe200078e0200 */
[----:B------:R-:W-:Y:S02]  /*0240*/  IADD3 R4, R0, -0xcc, RZ ;  /* 0xffffff3400047810 */ /* 0x000fe40007ffe0ff */
[----:B------:R-:W-:Y:S02]  /*0250*/  LEA.HI.X R11, R11, c[0x0][0x16c], R16, 0x2, P0 ;  /* 0x00005b000b0b7a11 */ /* 0x000fe400000f1410 */
[----:B------:R-:W-:Y:S01]  /*0260*/  ISETP.GE.U32.AND P0, PT, R4, 0x10, PT ;  /* 0x000000100400780c */ /* 0x000fe20003f06070 */
[----:B------:R-:W-:-:S04]  /*0270*/  IMAD.WIDE R4, R5, R2, c[0x0][0x160] ;  /* 0x0000580005047625 */ /* 0x000fc800078e0202 */
[----:B------:R-:W-:Y:S01]  /*0280*/  IMAD.MOV.U32 R16, RZ, RZ, RZ ;  /* 0x000000ffff107224 */ /* 0x000fe200078e00ff */
[----:B--2---:R-:W-:Y:S01]  /*0290*/  SEL R0, R12, RZ, P5 ;  /* 0x000000ff0c007207 */ /* 0x004fe20002800000 */
[----:B------:R-:W-:Y:S01]  /*02a0*/  IMAD.MOV.U32 R12, RZ, RZ, RZ ;  /* 0x000000ffff0c7224 */ /* 0x000fe200078e00ff */
[----:B------:R-:W-:-:S05]  /*02b0*/  ISETP.LT.AND P5, PT, R3, c[0x0][0x188], !P0 ;  /* 0x0000620003007a0c */ /* 0x000fca00047a1270 */
[----:B------:R0:W2:Y:S08]  /*02c0*/  @P4 LDG.E R12, [R4.64] ;  /* 0x00000004040c4981 */ /* 0x0000b0000c1e1900 */
[----:B------:R4:W5:Y:S01]  /*02d0*/  @P5 LDG.E R16, [R10.64+-0x330] ;  /* 0xfffcd0040a105981 */ /* 0x000962000c1e1900 */
[----:B-1----:R-:W-:Y:S01]  /*02e0*/  IADD3 R9, R3, 0x1, RZ ;  /* 0x0000000103097810 */ /* 0x002fe20007ffe0ff */
[----:B------:R-:W-:Y:S01]  /*02f0*/  IMAD.MOV.U32 R8, RZ, RZ, RZ ;  /* 0x000000ffff087224 */ /* 0x000fe200078e00ff */
[----:B---3--:R-:W-:Y:S01]  /*0300*/  SEL R15, R15, RZ, P2 ;  /* 0x000000ff0f0f7207 */ /* 0x008fe20001000000 */
[----:B------:R-:W-:-:S02]  /*0310*/  IMAD.MOV.U32 R19, RZ, RZ, RZ ;  /* 0x000000ffff137224 */ /* 0x000fc400078e00ff */
[----:B------:R-:W-:Y:S01]  /*0320*/  IMAD.HI R8, R9, -0x193d4bb7, R8 ;  /* 0xe6c2b44909087827 */ /* 0x000fe200078e0208 */
[----:B------:R-:W-:-:S04]  /*0330*/  @P3 SEL R0, R15, RZ, P6 ;  /* 0x000000ff0f003207 */ /* 0x000fc80003000000 */
[----:B------:R-:W-:-:S04]  /*0340*/  SHF.R.U32.HI R13, RZ, 0x1f, R8 ;  /* 0x0000001fff0d7819 */ /* 0x000fc80000011608 */
[----:B------:R-:W-:-:S05]  /*0350*/  LEA.HI.SX32 R13, R8, R13, 0x17 ;  /* 0x0000000d080d7211 */ /* 0x000fca00078fbaff */
[----:B------:R-:W-:-:S04]  /*0360*/  IMAD R13, R13, -0x238, R9 ;  /* 0xfffffdc80d0d7824 */ /* 0x000fc800078e0209 */
[C---:B----4-:R-:W-:Y:S01]  /*0370*/  IMAD.IADD R11, R13.reuse, 0x1, R6 ;  /* 0x000000010d0b7824 */ /* 0x050fe200078e0206 */
[C---:B------:R-:W-:Y:S02]  /*0380*/  IADD3 R14, P2, R13.reuse, R14, RZ ;  /* 0x0000000e0d0e7210 */ /* 0x040fe40007f5e0ff */
[----:B------:R-:W-:Y:S01]  /*0390*/  IADD3 R18, R13, -0xdc, RZ ;  /* 0xffffff240d127810 */ /* 0x000fe20007ffe0ff */
[----:B------:R-:W-:Y:S01]  /*03a0*/  IMAD.WIDE R10, R11, R2, c[0x0][0x178] ;  /* 0x00005e000b0a7625 */ /* 0x000fe200078e0202 */
[C---:B------:R-:W-:Y:S02]  /*03b0*/  LEA.HI.X.SX32 R17, R13.reuse, R17, 0x1, P2 ;  /* 0x000000110d117211 */ /* 0x040fe400010f0eff */
[C---:B0-----:R-:W-:Y:S02]  /*03c0*/  LEA R4, P2, R14.reuse, c[0x0][0x168], 0x2 ;  /* 0x00005a000e047a11 */ /* 0x041fe400078410ff */
[----:B------:R-:W-:Y:S02]  /*03d0*/  IADD3 R20, R13, -0xcc, RZ ;  /* 0xffffff340d147810 */ /* 0x000fe40007ffe0ff */
[----:B------:R-:W-:Y:S01]  /*03e0*/  LEA.HI.X R5, R14, c[0x0][0x16c], R17, 0x2, P2 ;  /* 0x00005b000e057a11 */ /* 0x000fe200010f1411 */
[----:B------:R-:W-:Y:S01]  /*03f0*/  IMAD.MOV.U32 R17, RZ, RZ, RZ ;  /* 0x000000ffff117224 */ /* 0x000fe200078e00ff */
[----:B------:R-:W-:Y:S01]  /*0400*/  ISETP.GE.AND P2, PT, R9, c[0x0][0x188], PT ;  /* 0x0000620009007a0c */ /* 0x000fe20003f46270 */
[----:B------:R-:W-:-:S03]  /*0410*/  IMAD R9, R7, 0x750, R18 ;  /* 0x0000075007097824 */ /* 0x000fc600078e0212 */
[----:B------:R-:W-:Y:S01]  /*0420*/  ISETP.LT.U32.AND P3, PT, R18, 0xb0, !P2 ;  /* 0x000000b01200780c */ /* 0x000fe20005761070 */
[----:B------:R-:W-:Y:S01]  /*0430*/  IMAD.WIDE R8, R9, R2, c[0x0][0x170] ;  /* 0x00005c0009087625 */ /* 0x000fe200078e0202 */
[----:B------:R-:W-:-:S03]  /*0440*/  ISETP.LT.U32.AND P6, PT, R20, 0x10, !P2 ;  /* 0x000000101400780c */ /* 0x000fc600057c1070 */
[----:B------:R-:W-:Y:S02]  /*0450*/  IMAD R7, R7, 0xcc, R13 ;  /* 0x000000cc07077824 */ /* 0x000fe400078e020d */
[----:B------:R-:W-:Y:S02]  /*0460*/  IMAD.MOV.U32 R14, RZ, RZ, RZ ;  /* 0x000000ffff0e7224 */ /* 0x000fe400078e00ff */
[----:B------:R-:W-:-:S04]  /*0470*/  IMAD.WIDE R6, R7, R2, c[0x0][0x160] ;  /* 0x0000580007067625 */ /* 0x000fc800078e0202 */
[----:B------:R-:W3:Y:S04]  /*0480*/  @P3 LDG.E R17, [R8.64] ;  /* 0x0000000408113981 */ /* 0x000ee8000c1e1900 */
[----:B------:R-:W4:Y:S01]  /*0490*/  @P6 LDG.E R14, [R4.64+-0x330] ;  /* 0xfffcd004040e6981 */ /* 0x000f22000c1e1900 */
[----:B--2---:R-:W-:Y:S02]  /*04a0*/  SEL R15, R12, RZ, P4 ;  /* 0x000000ff0c0f7207 */ /* 0x004fe40002000000 */
[C---:B------:R-:W-:Y:S02]  /*04b0*/  ISETP.GT.AND P4, PT, R13.reuse, 0x18b, !P2 ;  /* 0x0000018b0d00780c */ /* 0x040fe40005784270 */
[----:B-----5:R-:W-:Y:S02]  /*04c0*/  SEL R21, R16, RZ, P5 ;  /* 0x000000ff10157207 */ /* 0x020fe40002800000 */
[----:B------:R-:W-:-:S09]  /*04d0*/  ISETP.LT.AND P5, PT, R13, 0xcc, !P2 ;  /* 0x000000cc0d00780c */ /* 0x000fd200057a1270 */
[----:B------:R-:W2:Y:S01]  /*04e0*/  @P4 LDG.E R19, [R10.64] ;  /* 0x000000040a134981 */ /* 0x000ea2000c1e1900 */
[----:B------:R-:W-:-:S06]  /*04f0*/  IMAD.MOV.U32 R12, RZ, RZ, RZ ;  /* 0x000000ffff0c7224 */ /* 0x000fcc00078e00ff */
[----:B------:R-:W5:Y:S01]  /*0500*/  @P5 LDG.E R12, [R6.64] ;  /* 0x00000004060c5981 */ /* 0x000f62000c1e1900 */
[----:B------:R-:W-:Y:S02]  /*0510*/  @P1 SEL R15, R21, R0, !P0 ;  /* 0x00000000150f1207 */ /* 0x000fe40004000000 */
[----:B------:R-:W-:Y:S02]  /*0520*/  ISETP.GE.U32.AND P0, PT, R18, 0xb0, PT ;  /* 0x000000b01200780c */ /* 0x000fe40003f06070 */
[----:B------:R-:W-:Y:S02]  /*0530*/  ISETP.GE.AND P1, PT, R13, 0xcc, PT ;  /* 0x000000cc0d00780c */ /* 0x000fe40003f26270 */
[----:B---3--:R-:W-:Y:S02]  /*0540*/  SEL R17, R17, RZ, P3 ;  /* 0x000000ff11117207 */ /* 0x008fe40001800000 */
[----:B------:R-:W-:Y:S02]  /*0550*/  ISETP.GT.AND P3, PT, R13, 0x18b, PT ;  /* 0x0000018b0d00780c */ /* 0x000fe40003f64270 */
[----:B----4-:R-:W-:-:S02]  /*0560*/  SEL R14, R14, RZ, P6 ;  /* 0x000000ff0e0e7207 */ /* 0x010fc40003000000 */
[----:B--2---:R-:W-:Y:S02]  /*0570*/  SEL R19, R19, RZ, P4 ;  /* 0x000000ff13137207 */ /* 0x004fe40002000000 */
[C---:B------:R-:W-:Y:S01]  /*0580*/  ISETP.GE.AND P4, PT, R3.reuse, c[0x0][0x188], PT ;  /* 0x0000620003007a0c */ /* 0x040fe20003f86270 */
[----:B------:R-:W-:Y:S01]  /*0590*/  IMAD.WIDE R2, R3, R2, c[0x0][0x180] ;  /* 0x0000600003027625 */ /* 0x000fe200078e0202 */
[----:B------:R-:W-:Y:S02]  /*05a0*/  @P0 SEL R17, R19, RZ, P3 ;  /* 0x000000ff13110207 */ /* 0x000fe40001800000 */
[----:B------:R-:W-:Y:S02]  /*05b0*/  ISETP.GE.U32.AND P0, PT, R20, 0x10, PT ;  /* 0x000000101400780c */ /* 0x000fe40003f06070 */
[----:B-----5:R-:W-:Y:S02]  /*05c0*/  SEL R5, R12, RZ, P5 ;  /* 0x000000ff0c057207 */ /* 0x020fe40002800000 */
[----:B------:R-:W-:-:S05]  /*05d0*/  @P1 SEL R5, R14, R17, !P0 ;  /* 0x000000110e051207 */ /* 0x000fca0004000000 */
[----:B------:R0:W-:Y:S01]  /*05e0*/  @!P4 STG.E [R2.64], R15 ;  /* 0x0000000f0200c986 */ /* 0x0001e2000c101904 */
[----:B------:R-:W-:Y:S05]  /*05f0*/  @P2 EXIT ;  /* 0x000000000000294d */ /* 0x000fea0003800000 */
[----:B------:R-:W-:Y:S01]  /*0600*/  STG.E [R2.64+0x4], R5 ;  /* 0x0000040502007986 */ /* 0x000fe2000c101904 */
[----:B------:R-:W-:Y:S05]  /*0610*/  EXIT ;  /* 0x000000000000794d */ /* 0x000fea0003800000 */
.L_x_0:
[----:B------:R-:W-:-:S00]  /*0620*/  BRA `(.L_x_0) ;  /* 0xfffffff000007947 */ /* 0x000fc0000383ffff */
[----:B------:R-:W-:-:S00]  /*0630*/  NOP ;  /* 0x0000000000007918 */ /* 0x000fc00000000000 */
        /* <DEDUP_REMOVED lines=12> */
.L_x_1:
